//
// Generated by NVIDIA NVVM Compiler
//
// Compiler Build ID: CL-36424714
// Cuda compilation tools, release 13.0, V13.0.88
// Based on NVVM 20.0.0
//

.version 9.0
.target sm_100
.address_size 64

	// .globl	_Z15f_scoreSequencePcPfii
.const .align 1 .b8 constQuery[1024];

.visible .entry _Z15f_scoreSequencePcPfii(
	.param .u64 .ptr .align 1 _Z15f_scoreSequencePcPfii_param_0,
	.param .u64 .ptr .align 1 _Z15f_scoreSequencePcPfii_param_1,
	.param .u32 _Z15f_scoreSequencePcPfii_param_2,
	.param .u32 _Z15f_scoreSequencePcPfii_param_3
)
{
	.reg .pred 	%p<16>;
	.reg .b16 	%rs<12>;
	.reg .b32 	%r<59>;
	.reg .b32 	%f<67>;
	.reg .b64 	%rd<27>;

	ld.param.u64 	%rd4, [_Z15f_scoreSequencePcPfii_param_0];
	ld.param.u64 	%rd5, [_Z15f_scoreSequencePcPfii_param_1];
	ld.param.u32 	%r31, [_Z15f_scoreSequencePcPfii_param_2];
	ld.param.u32 	%r32, [_Z15f_scoreSequencePcPfii_param_3];
	cvta.to.global.u64 	%rd1, %rd4;
	cvta.to.global.u64 	%rd2, %rd5;
	mov.u32 	%r33, %tid.y;
	mov.u32 	%r34, %ctaid.y;
	mov.u32 	%r35, %ntid.y;
	mad.lo.s32 	%r1, %r34, %r35, %r33;
	setp.lt.s32 	%p1, %r32, 1;
	@%p1 bra 	$L__BB0_13;
	setp.lt.s32 	%p2, %r31, 1;
	add.s32 	%r2, %r31, 1;
	mul.lo.s32 	%r3, %r31, %r1;
	add.s32 	%r4, %r3, -1;
	@%p2 bra 	$L__BB0_13;
	mul.lo.s32 	%r37, %r2, %r1;
	mad.lo.s32 	%r5, %r37, %r32, %r37;
	and.b32  	%r6, %r31, 3;
	and.b32  	%r7, %r31, 1;
	and.b32  	%r38, %r31, 2147483644;
	neg.s32 	%r8, %r38;
	add.s64 	%rd3, %rd2, 4;
	mad.lo.s32 	%r9, %r1, %r32, %r1;
	neg.s32 	%r10, %r31;
	mov.b32 	%r51, 1;
	mov.u64 	%rd7, constQuery;
$L__BB0_3:
	mov.u32 	%r11, %r51;
	setp.lt.u32 	%p3, %r31, 4;
	mul.lo.s32 	%r40, %r11, %r2;
	add.s32 	%r12, %r40, %r5;
	sub.s32 	%r41, %r40, %r2;
	add.s32 	%r13, %r41, %r5;
	cvt.s64.s32 	%rd6, %r11;
	add.s64 	%rd8, %rd7, %rd6;
	ld.const.u8 	%rs1, [%rd8+-1];
	mov.b32 	%r58, 1;
	@%p3 bra 	$L__BB0_7;
	add.s32 	%r43, %r9, %r11;
	mul.lo.s32 	%r44, %r2, %r43;
	add.s32 	%r53, %r44, 1;
	add.s32 	%r52, %r10, %r44;
	mov.b32 	%r55, 0;
	mov.u32 	%r54, %r3;
	mov.u32 	%r56, %r8;
$L__BB0_5:
	.pragma "nounroll";
	cvt.s64.s32 	%rd9, %r54;
	add.s64 	%rd10, %rd1, %rd9;
	mul.wide.s32 	%rd11, %r53, 4;
	add.s64 	%rd12, %rd3, %rd11;
	mul.wide.s32 	%rd13, %r52, 4;
	add.s64 	%rd14, %rd3, %rd13;
	ld.global.f32 	%f1, [%rd12+-8];
	add.f32 	%f2, %f1, 0fC0000000;
	max.f32 	%f3, %f2, 0f00000000;
	ld.global.f32 	%f4, [%rd14+-4];
	add.f32 	%f5, %f4, 0fC0000000;
	max.f32 	%f6, %f3, %f5;
	ld.global.u8 	%rs2, [%rd10];
	setp.eq.s16 	%p4, %rs1, %rs2;
	ld.global.f32 	%f7, [%rd14+-8];
	selp.f32 	%f8, 0f40400000, 0fC0400000, %p4;
	add.f32 	%f9, %f7, %f8;
	max.f32 	%f10, %f6, %f9;
	st.global.f32 	[%rd12+-4], %f10;
	add.f32 	%f11, %f10, 0fC0000000;
	max.f32 	%f12, %f11, 0f00000000;
	ld.global.f32 	%f13, [%rd14];
	add.f32 	%f14, %f13, 0fC0000000;
	max.f32 	%f15, %f12, %f14;
	ld.global.u8 	%rs4, [%rd10+1];
	setp.eq.s16 	%p5, %rs1, %rs4;
	ld.global.f32 	%f16, [%rd14+-4];
	selp.f32 	%f17, 0f40400000, 0fC0400000, %p5;
	add.f32 	%f18, %f16, %f17;
	max.f32 	%f19, %f15, %f18;
	st.global.f32 	[%rd12], %f19;
	add.f32 	%f20, %f19, 0fC0000000;
	max.f32 	%f21, %f20, 0f00000000;
	ld.global.f32 	%f22, [%rd14+4];
	add.f32 	%f23, %f22, 0fC0000000;
	max.f32 	%f24, %f21, %f23;
	ld.global.u8 	%rs5, [%rd10+2];
	setp.eq.s16 	%p6, %rs1, %rs5;
	ld.global.f32 	%f25, [%rd14];
	selp.f32 	%f26, 0f40400000, 0fC0400000, %p6;
	add.f32 	%f27, %f25, %f26;
	max.f32 	%f28, %f24, %f27;
	st.global.f32 	[%rd12+4], %f28;
	add.f32 	%f29, %f28, 0fC0000000;
	max.f32 	%f30, %f29, 0f00000000;
	ld.global.f32 	%f31, [%rd14+8];
	add.f32 	%f32, %f31, 0fC0000000;
	max.f32 	%f33, %f30, %f32;
	ld.global.u8 	%rs6, [%rd10+3];
	setp.eq.s16 	%p7, %rs1, %rs6;
	ld.global.f32 	%f34, [%rd14+4];
	selp.f32 	%f35, 0f40400000, 0fC0400000, %p7;
	add.f32 	%f36, %f34, %f35;
	max.f32 	%f37, %f33, %f36;
	st.global.f32 	[%rd12+8], %f37;
	add.s32 	%r56, %r56, 4;
	add.s32 	%r55, %r55, 4;
	add.s32 	%r54, %r54, 4;
	add.s32 	%r53, %r53, 4;
	add.s32 	%r52, %r52, 4;
	setp.ne.s32 	%p8, %r56, 0;
	@%p8 bra 	$L__BB0_5;
	add.s32 	%r58, %r55, 1;
$L__BB0_7:
	setp.eq.s32 	%p9, %r6, 0;
	@%p9 bra 	$L__BB0_12;
	setp.eq.s32 	%p10, %r6, 1;
	@%p10 bra 	$L__BB0_10;
	add.s32 	%r45, %r12, %r58;
	mul.wide.s32 	%rd15, %r45, 4;
	add.s64 	%rd16, %rd2, %rd15;
	ld.global.f32 	%f38, [%rd16+-4];
	add.f32 	%f39, %f38, 0fC0000000;
	max.f32 	%f40, %f39, 0f00000000;
	add.s32 	%r46, %r13, %r58;
	mul.wide.s32 	%rd17, %r46, 4;
	add.s64 	%rd18, %rd2, %rd17;
	ld.global.f32 	%f41, [%rd18];
	add.f32 	%f42, %f41, 0fC0000000;
	max.f32 	%f43, %f40, %f42;
	add.s32 	%r47, %r4, %r58;
	cvt.s64.s32 	%rd19, %r47;
	add.s64 	%rd20, %rd1, %rd19;
	ld.global.u8 	%rs7, [%rd20];
	setp.eq.s16 	%p11, %rs1, %rs7;
	ld.global.f32 	%f44, [%rd18+-4];
	selp.f32 	%f45, 0f40400000, 0fC0400000, %p11;
	add.f32 	%f46, %f44, %f45;
	max.f32 	%f47, %f43, %f46;
	st.global.f32 	[%rd16], %f47;
	add.f32 	%f48, %f47, 0fC0000000;
	max.f32 	%f49, %f48, 0f00000000;
	ld.global.f32 	%f50, [%rd18+4];
	add.f32 	%f51, %f50, 0fC0000000;
	max.f32 	%f52, %f49, %f51;
	ld.global.u8 	%rs9, [%rd20+1];
	setp.eq.s16 	%p12, %rs1, %rs9;
	ld.global.f32 	%f53, [%rd18];
	selp.f32 	%f54, 0f40400000, 0fC0400000, %p12;
	add.f32 	%f55, %f53, %f54;
	max.f32 	%f56, %f52, %f55;
	st.global.f32 	[%rd16+4], %f56;
	add.s32 	%r58, %r58, 2;
$L__BB0_10:
	setp.eq.s32 	%p13, %r7, 0;
	@%p13 bra 	$L__BB0_12;
	add.s32 	%r48, %r12, %r58;
	mul.wide.s32 	%rd21, %r48, 4;
	add.s64 	%rd22, %rd2, %rd21;
	ld.global.f32 	%f57, [%rd22+-4];
	add.f32 	%f58, %f57, 0fC0000000;
	max.f32 	%f59, %f58, 0f00000000;
	add.s32 	%r49, %r13, %r58;
	mul.wide.s32 	%rd23, %r49, 4;
	add.s64 	%rd24, %rd2, %rd23;
	ld.global.f32 	%f60, [%rd24];
	add.f32 	%f61, %f60, 0fC0000000;
	max.f32 	%f62, %f59, %f61;
	add.s32 	%r50, %r4, %r58;
	cvt.s64.s32 	%rd25, %r50;
	add.s64 	%rd26, %rd1, %rd25;
	ld.global.u8 	%rs10, [%rd26];
	setp.eq.s16 	%p14, %rs1, %rs10;
	ld.global.f32 	%f63, [%rd24+-4];
	selp.f32 	%f64, 0f40400000, 0fC0400000, %p14;
	add.f32 	%f65, %f63, %f64;
	max.f32 	%f66, %f62, %f65;
	st.global.f32 	[%rd22], %f66;
$L__BB0_12:
	add.s32 	%r51, %r11, 1;
	setp.ne.s32 	%p15, %r11, %r32;
	@%p15 bra 	$L__BB0_3;
$L__BB0_13:
	ret;

}


// ===== COMPILED SASS (sm_100) =====

	.target	sm_100

	.elftype	@"ET_EXEC"


//--------------------- .note.nv.tkinfo           --------------------------
	.section	.note.nv.tkinfo,"",@"SHT_NOTE"
	.sectionflags	@"SHF_NOTE_NV_TKINFO"
	.tkinfo
        /*0018*/ 	.word	0x00000002
        /*0030*/ 	.string	""
        /*0030*/ 	.string	"ptxas"
        /*0030*/ 	.string	"Cuda compilation tools, release 13.0, V13.0.88"
        /*0030*/ 	.string	"Build cuda_13.0.r13.0/compiler.36424714_0"
        /*0030*/ 	.string	"-arch sm_100 -m 64 "



//--------------------- .note.nv.cuinfo           --------------------------
	.section	.note.nv.cuinfo,"",@"SHT_NOTE"
	.sectionflags	@"SHF_NOTE_NV_CUINFO"
        /*0018*/ 	.short	0x0002
        /*001a*/ 	.short	0x0064
        /*001c*/ 	.short	0x0082
	.zero		2


//--------------------- .nv.info                  --------------------------
	.section	.nv.info,"",@"SHT_CUDA_INFO"
	.align	4


	//----- nvinfo : EIATTR_REGCOUNT
	.align		4
        /*0000*/ 	.byte	0x04, 0x2f
        /*0002*/ 	.short	(.L_2 - .L_1)
	.align		4
.L_1:
        /*0004*/ 	.word	index@(_Z15f_scoreSequencePcPfii)
        /*0008*/ 	.word	0x0000001a


	//----- nvinfo : EIATTR_FRAME_SIZE
	.align		4
.L_2:
        /*000c*/ 	.byte	0x04, 0x11
        /*000e*/ 	.short	(.L_4 - .L_3)
	.align		4
.L_3:
        /*0010*/ 	.word	index@(_Z15f_scoreSequencePcPfii)
        /*0014*/ 	.word	0x00000000


	//----- nvinfo : EIATTR_MIN_STACK_SIZE
	.align		4
.L_4:
        /*0018*/ 	.byte	0x04, 0x12
        /*001a*/ 	.short	(.L_6 - .L_5)
	.align		4
.L_5:
        /*001c*/ 	.word	index@(_Z15f_scoreSequencePcPfii)
        /*0020*/ 	.word	0x00000000
.L_6:


//--------------------- .nv.compat                --------------------------
	.section	.nv.compat,"",@"SHT_CUDA_COMPAT_INFO"
	.align	4
        /*0000*/ 	.byte	0x02, 0x09, 0x00, 0x00, 0x02, 0x02, 0x01, 0x00, 0x02, 0x05, 0x05, 0x00, 0x03, 0x07, 0x01, 0x01
        /*0010*/ 	.byte	0x02, 0x03, 0x00, 0x00, 0x02, 0x06, 0x01, 0x00, 0x04, 0x0b, 0x08, 0x00, 0x09, 0x00, 0x00, 0x00
        /*0020*/ 	.byte	0x00, 0x00, 0x00, 0x00


//--------------------- .nv.info._Z15f_scoreSequencePcPfii --------------------------
	.section	.nv.info._Z15f_scoreSequencePcPfii,"",@"SHT_CUDA_INFO"
	.sectionflags	@""
	.align	4


	//----- nvinfo : EIATTR_CUDA_API_VERSION
	.align		4
        /*0000*/ 	.byte	0x04, 0x37
        /*0002*/ 	.short	(.L_8 - .L_7)
.L_7:
        /*0004*/ 	.word	0x00000082


	//----- nvinfo : EIATTR_KPARAM_INFO
	.align		4
.L_8:
        /*0008*/ 	.byte	0x04, 0x17
        /*000a*/ 	.short	(.L_10 - .L_9)
.L_9:
        /*000c*/ 	.word	0x00000000
        /*0010*/ 	.short	0x0003
        /*0012*/ 	.short	0x0014
        /*0014*/ 	.byte	0x00, 0xf0, 0x11, 0x00


	//----- nvinfo : EIATTR_KPARAM_INFO
	.align		4
.L_10:
        /*0018*/ 	.byte	0x04, 0x17
        /*001a*/ 	.short	(.L_12 - .L_11)
.L_11:
        /*001c*/ 	.word	0x00000000
        /*0020*/ 	.short	0x0002
        /*0022*/ 	.short	0x0010
        /*0024*/ 	.byte	0x00, 0xf0, 0x11, 0x00


	//----- nvinfo : EIATTR_KPARAM_INFO
	.align		4
.L_12:
        /*0028*/ 	.byte	0x04, 0x17
        /*002a*/ 	.short	(.L_14 - .L_13)
.L_13:
        /*002c*/ 	.word	0x00000000
        /*0030*/ 	.short	0x0001
        /*0032*/ 	.short	0x0008
        /*0034*/ 	.byte	0x00, 0xf5, 0x21, 0x00


	//----- nvinfo : EIATTR_KPARAM_INFO
	.align		4
.L_14:
        /*0038*/ 	.byte	0x04, 0x17
        /*003a*/ 	.short	(.L_16 - .L_15)
.L_15:
        /*003c*/ 	.word	0x00000000
        /*0040*/ 	.short	0x0000
        /*0042*/ 	.short	0x0000
        /*0044*/ 	.byte	0x00, 0xf5, 0x21, 0x00


	//----- nvinfo : EIATTR_SPARSE_MMA_MASK
	.align		4
.L_16:
        /*0048*/ 	.byte	0x03, 0x50
        /*004a*/ 	.short	0x0000


	//----- nvinfo : EIATTR_MAXREG_COUNT
	.align		4
        /*004c*/ 	.byte	0x03, 0x1b
        /*004e*/ 	.short	0x00ff


	//----- nvinfo : EIATTR_MERCURY_ISA_VERSION
	.align		4
        /*0050*/ 	.byte	0x03, 0x5f
        /*0052*/ 	.short	0x0101


	//----- nvinfo : EIATTR_VRC_CTA_INIT_COUNT
	.align		4
        /*0054*/ 	.byte	0x02, 0x4a
	.zero		1
	.zero		1


	//----- nvinfo : EIATTR_EXIT_INSTR_OFFSETS
	.align		4
        /*0058*/ 	.byte	0x04, 0x1c
        /*005a*/ 	.short	(.L_18 - .L_17)


	//   ....[0]....
.L_17:
        /*005c*/ 	.word	0x00000040


	//   ....[1]....
        /*0060*/ 	.word	0x00000090


	//   ....[2]....
        /*0064*/ 	.word	0x00000ab0


	//----- nvinfo : EIATTR_CBANK_PARAM_SIZE
	.align		4
.L_18:
        /*0068*/ 	.byte	0x03, 0x19
        /*006a*/ 	.short	0x0018


	//----- nvinfo : EIATTR_PARAM_CBANK
	.align		4
        /*006c*/ 	.byte	0x04, 0x0a
        /*006e*/ 	.short	(.L_20 - .L_19)
	.align		4
.L_19:
        /*0070*/ 	.word	index@(.nv.constant0._Z15f_scoreSequencePcPfii)
        /*0074*/ 	.short	0x0380
        /*0076*/ 	.short	0x0018


	//----- nvinfo : EIATTR_SW_WAR
	.align		4
.L_20:
        /*0078*/ 	.byte	0x04, 0x36
        /*007a*/ 	.short	(.L_22 - .L_21)
.L_21:
        /*007c*/ 	.word	0x00000008
.L_22:


//--------------------- .nv.callgraph             --------------------------
	.section	.nv.callgraph,"",@"SHT_CUDA_CALLGRAPH"
	.align	4
	.sectionentsize	8
	.align		4
        /*0000*/ 	.word	0x00000000
	.align		4
        /*0004*/ 	.word	0xffffffff
	.align		4
        /*0008*/ 	.word	0x00000000
	.align		4
        /*000c*/ 	.word	0xfffffffe
	.align		4
        /*0010*/ 	.word	0x00000000
	.align		4
        /*0014*/ 	.word	0xfffffffd
	.align		4
        /*0018*/ 	.word	0x00000000
	.align		4
        /*001c*/ 	.word	0xfffffffc


//--------------------- .nv.constant3             --------------------------
	.section	.nv.constant3,"a",@progbits
.nv.constant3:
	.type		constQuery,@object
	.size		constQuery,(.L_0 - constQuery)
constQuery:
	.zero		1024
.L_0:


//--------------------- .text._Z15f_scoreSequencePcPfii --------------------------
	.section	.text._Z15f_scoreSequencePcPfii,"ax",@progbits
	.align	128
        .global         _Z15f_scoreSequencePcPfii
        .type           _Z15f_scoreSequencePcPfii,@function
        .size           _Z15f_scoreSequencePcPfii,(.L_x_6 - _Z15f_scoreSequencePcPfii)
        .other          _Z15f_scoreSequencePcPfii,@"STO_CUDA_ENTRY STV_DEFAULT"
_Z15f_scoreSequencePcPfii:
.text._Z15f_scoreSequencePcPfii:
[----:B------:R-:W-:Y:S08]  /*0000*/  LDC R1, c[0x0][0x37c] ;  /* 0x0000df00ff017b82 */ /* 0x000ff00000000800 */
[----:B------:R-:W0:Y:S08]  /*0010*/  LDC R2, c[0x0][0x394] ;  /* 0x0000e500ff027b82 */ /* 0x000e300000000800 */
[----:B------:R-:W1:Y:S01]  /*0020*/  S2UR UR4, SR_CTAID.Y ;  /* 0x00000000000479c3 */ /* 0x000e620000002600 */
[----:B0-----:R-:W-:-:S13]  /*0030*/  ISETP.GE.AND P0, PT, R2, 0x1, PT ;  /* 0x000000010200780c */ /* 0x001fda0003f06270 */
[----:B-1----:R-:W-:Y:S05]  /*0040*/  @!P0 EXIT ;  /* 0x000000000000894d */ /* 0x002fea0003800000 */
[----:B------:R-:W0:Y:S01]  /*0050*/  LDCU UR12, c[0x0][0x390] ;  /* 0x00007200ff0c77ac */ /* 0x000e220008000800 */
[----:B------:R-:W1:Y:S01]  /*0060*/  S2R R4, SR_TID.Y ;  /* 0x0000000000047919 */ /* 0x000e620000002200 */
[----:B0-----:R-:W-:-:S06]  /*0070*/  UISETP.GE.AND UP0, UPT, UR12, 0x1, UPT ;  /* 0x000000010c00788c */ /* 0x001fcc000bf06270 */
[----:B------:R-:W-:-:S13]  /*0080*/  PLOP3.LUT P0, PT, PT, PT, UP0, 0x80, 0x8 ;  /* 0x000000000008781c */ /* 0x000fda0003f0f008 */
[----:B-1----:R-:W-:Y:S05]  /*0090*/  @!P0 EXIT ;  /* 0x000000000000894d */ /* 0x002fea0003800000 */
[----:B------:R-:W0:Y:S01]  /*00a0*/  LDC R3, c[0x0][0x364] ;  /* 0x0000d900ff037b82 */ /* 0x000e220000000800 */
[----:B------:R-:W1:Y:S01]  /*00b0*/  LDCU.64 UR6, c[0x0][0x388] ;  /* 0x00007100ff0677ac */ /* 0x000e620008000a00 */
[----:B------:R-:W-:Y:S02]  /*00c0*/  UIADD3 UR8, UPT, UPT, UR12, 0x1, URZ ;  /* 0x000000010c087890 */ /* 0x000fe4000fffe0ff */
[----:B------:R-:W-:Y:S01]  /*00d0*/  ULOP3.LUT UR9, UR12, 0x3, URZ, 0xc0, !UPT ;  /* 0x000000030c097892 */ /* 0x000fe2000f8ec0ff */
[----:B------:R-:W2:Y:S01]  /*00e0*/  LDCU.64 UR10, c[0x0][0x358] ;  /* 0x00006b00ff0a77ac */ /* 0x000ea20008000a00 */
[----:B-1----:R-:W-:-:S04]  /*00f0*/  UIADD3 UR5, UP0, UPT, UR6, 0x4, URZ ;  /* 0x0000000406057890 */ /* 0x002fc8000ff1e0ff */
[----:B------:R-:W-:Y:S01]  /*0100*/  UIADD3.X UR6, UPT, UPT, URZ, UR7, URZ, UP0, !UPT ;  /* 0x00000007ff067290 */ /* 0x000fe200087fe4ff */
[----:B0-----:R-:W-:Y:S01]  /*0110*/  IMAD R4, R3, UR4, R4 ;  /* 0x0000000403047c24 */ /* 0x001fe2000f8e0204 */
[----:B------:R-:W-:-:S03]  /*0120*/  ULOP3.LUT UR4, UR12, 0x7ffffffc, URZ, 0xc0, !UPT ;  /* 0x7ffffffc0c047892 */ /* 0x000fc6000f8ec0ff */
[C---:B------:R-:W-:Y:S01]  /*0130*/  IMAD R0, R4.reuse, UR12, RZ ;  /* 0x0000000c04007c24 */ /* 0x040fe2000f8e02ff */
[----:B------:R-:W-:Y:S01]  /*0140*/  UIADD3 UR7, UPT, UPT, -UR4, URZ, URZ ;  /* 0x000000ff04077290 */ /* 0x000fe2000fffe1ff */
[----:B------:R-:W-:Y:S02]  /*0150*/  IMAD R5, R4, UR8, RZ ;  /* 0x0000000804057c24 */ /* 0x000fe4000f8e02ff */
[----:B------:R-:W-:Y:S02]  /*0160*/  VIADD R18, R0, 0xffffffff ;  /* 0xffffffff00127836 */ /* 0x000fe40000000000 */
[----:B------:R-:W-:Y:S02]  /*0170*/  IMAD.U32 R3, RZ, RZ, UR6 ;  /* 0x00000006ff037e24 */ /* 0x000fe4000f8e00ff */
[-C--:B------:R-:W-:Y:S02]  /*0180*/  IMAD R4, R4, R2.reuse, R4 ;  /* 0x0000000204047224 */ /* 0x080fe400078e0204 */
[----:B------:R-:W-:Y:S01]  /*0190*/  IMAD R5, R5, R2, R5 ;  /* 0x0000000205057224 */ /* 0x000fe200078e0205 */
[----:B------:R-:W-:Y:S01]  /*01a0*/  MOV R2, UR5 ;  /* 0x0000000500027c02 */ /* 0x000fe20008000f00 */
[----:B--2---:R-:W-:-:S06]  /*01b0*/  UMOV UR5, 0x1 ;  /* 0x0000000100057882 */ /* 0x004fcc0000000000 */
.L_x_4:
[----:B0-----:R-:W0:Y:S01]  /*01c0*/  LDCU UR15, c[0x0][0x390] ;  /* 0x00007200ff0f77ac */ /* 0x001e220008000800 */
[----:B-1----:R-:W-:Y:S01]  /*01d0*/  MOV R6, UR8 ;  /* 0x0000000800067c02 */ /* 0x002fe20008000f00 */
[----:B------:R-:W-:-:S04]  /*01e0*/  UIMAD UR4, UR8, UR5, -UR8 ;  /* 0x00000005080472a4 */ /* 0x000fc8000f8e0a08 */
[----:B------:R-:W-:Y:S01]  /*01f0*/  IMAD R7, R6, UR5, R5 ;  /* 0x0000000506077c24 */ /* 0x000fe2000f8e0205 */
[----:B------:R-:W1:Y:S01]  /*0200*/  LDCU.U8 UR14, c[0x3][UR5+-0x1] ;  /* 0x00ffffe0050e77ac */ /* 0x000e620008000000 */
[----:B------:R-:W-:Y:S01]  /*0210*/  VIADD R6, R5, UR4 ;  /* 0x0000000405067c36 */ /* 0x000fe20008000000 */
[----:B------:R-:W-:Y:S01]  /*0220*/  UMOV UR4, 0x1 ;  /* 0x0000000100047882 */ /* 0x000fe20000000000 */
[----:B0-----:R-:W-:-:S09]  /*0230*/  UISETP.GE.U32.AND UP0, UPT, UR15, 0x4, UPT ;  /* 0x000000040f00788c */ /* 0x001fd2000bf06070 */
[----:B-12---:R-:W-:Y:S05]  /*0240*/  BRA.U !UP0, `(.L_x_0) ;  /* 0x00000005080c7547 */ /* 0x006fea000b800000 */
[----:B------:R-:W-:Y:S01]  /*0250*/  IADD3 R17, PT, PT, R4, UR5, RZ ;  /* 0x0000000504117c10 */ /* 0x000fe2000fffe0ff */
[----:B------:R-:W-:Y:S01]  /*0260*/  IMAD.U32 R10, RZ, RZ, UR8 ;  /* 0x00000008ff0a7e24 */ /* 0x000fe2000f8e00ff */
[----:B------:R-:W-:Y:S01]  /*0270*/  MOV R8, UR15 ;  /* 0x0000000f00087c02 */ /* 0x000fe20008000f00 */
[----:B------:R-:W-:Y:S01]  /*0280*/  IMAD.MOV.U32 R14, RZ, RZ, R0 ;  /* 0x000000ffff0e7224 */ /* 0x000fe200078e0000 */
[----:B------:R-:W0:Y:S01]  /*0290*/  LDCU.64 UR12, c[0x0][0x380] ;  /* 0x00007000ff0c77ac */ /* 0x000e220008000a00 */
[C---:B------:R-:W-:Y:S02]  /*02a0*/  IMAD R15, R17.reuse, R10, 0x1 ;  /* 0x00000001110f7424 */ /* 0x040fe400078e020a */
[----:B------:R-:W-:Y:S01]  /*02b0*/  IMAD R17, R17, UR8, -R8 ;  /* 0x0000000811117c24 */ /* 0x000fe2000f8e0a08 */
[----:B------:R-:W-:Y:S01]  /*02c0*/  UMOV UR4, URZ ;  /* 0x000000ff00047c82 */ /* 0x000fe20008000000 */
[----:B------:R-:W-:-:S05]  /*02d0*/  UMOV UR6, UR7 ;  /* 0x0000000700067c82 */ /* 0x000fca0008000000 */
.L_x_1:
[----:B0-----:R-:W-:Y:S01]  /*02e0*/  IADD3 R12, P0, PT, R14, UR12, RZ ;  /* 0x0000000c0e0c7c10 */ /* 0x001fe2000ff1e0ff */
[----:B--2---:R-:W-:-:S03]  /*02f0*/  IMAD.WIDE R8, R15, 0x4, R2 ;  /* 0x000000040f087825 */ /* 0x004fc600078e0202 */
[----:B------:R-:W-:Y:S01]  /*0300*/  LEA.HI.X.SX32 R13, R14, UR13, 0x1, P0 ;  /* 0x0000000d0e0d7c11 */ /* 0x000fe200080f0eff */
[----:B------:R-:W-:Y:S01]  /*0310*/  IMAD.WIDE R10, R17, 0x4, R2 ;  /* 0x00000004110a7825 */ /* 0x000fe200078e0202 */
[----:B------:R-:W2:Y:S04]  /*0320*/  LDG.E R19, desc[UR10][R8.64+-0x8] ;  /* 0xfffff80a08137981 */ /* 0x000ea8000c1e1900 */
[----:B------:R-:W3:Y:S04]  /*0330*/  LDG.E.U8 R16, desc[UR10][R12.64] ;  /* 0x0000000a0c107981 */ /* 0x000ee8000c1e1100 */
[----:B------:R-:W4:Y:S04]  /*0340*/  LDG.E R20, desc[UR10][R10.64+-0x4] ;  /* 0xfffffc0a0a147981 */ /* 0x000f28000c1e1900 */
[----:B------:R-:W5:Y:S01]  /*0350*/  LDG.E R21, desc[UR10][R10.64+-0x8] ;  /* 0xfffff80a0a157981 */ /* 0x000f62000c1e1900 */
[----:B---3--:R-:W-:Y:S01]  /*0360*/  ISETP.NE.AND P0, PT, R16, UR14, PT ;  /* 0x0000000e10007c0c */ /* 0x008fe2000bf05270 */
[----:B------:R-:W-:-:S02]  /*0370*/  HFMA2 R16, -RZ, RZ, 2.125, 0 ;  /* 0x40400000ff107431 */ /* 0x000fc400000001ff */
[----:B--2---:R-:W-:Y:S01]  /*0380*/  FADD R19, R19, -2 ;  /* 0xc000000013137421 */ /* 0x004fe20000000000 */
[----:B----4-:R-:W-:Y:S02]  /*0390*/  FADD R20, R20, -2 ;  /* 0xc000000014147421 */ /* 0x010fe40000000000 */
[----:B------:R-:W-:-:S03]  /*03a0*/  FSEL R22, R16, -3, !P0 ;  /* 0xc040000010167808 */ /* 0x000fc60004000000 */
[----:B------:R-:W-:Y:S02]  /*03b0*/  FMNMX3 R19, R19, RZ, R20, !PT ;  /* 0x000000ff13137276 */ /* 0x000fe40007800014 */
[----:B-----5:R-:W-:-:S05]  /*03c0*/  FADD R22, R21, R22 ;  /* 0x0000001615167221 */ /* 0x020fca0000000000 */
[----:B------:R-:W-:-:S05]  /*03d0*/  FMNMX R19, R19, R22, !PT ;  /* 0x0000001613137209 */ /* 0x000fca0007800000 */
[----:B------:R0:W-:Y:S04]  /*03e0*/  STG.E desc[UR10][R8.64+-0x4], R19 ;  /* 0xfffffc1308007986 */ /* 0x0001e8000c10190a */
[----:B------:R-:W2:Y:S04]  /*03f0*/  LDG.E.U8 R20, desc[UR10][R12.64+0x1] ;  /* 0x0000010a0c147981 */ /* 0x000ea8000c1e1100 */
[----:B------:R-:W3:Y:S04]  /*0400*/  LDG.E R21, desc[UR10][R10.64] ;  /* 0x0000000a0a157981 */ /* 0x000ee8000c1e1900 */
[----:B------:R-:W4:Y:S01]  /*0410*/  LDG.E R22, desc[UR10][R10.64+-0x4] ;  /* 0xfffffc0a0a167981 */ /* 0x000f22000c1e1900 */
[----:B--2---:R-:W-:Y:S01]  /*0420*/  ISETP.NE.AND P0, PT, R20, UR14, PT ;  /* 0x0000000e14007c0c */ /* 0x004fe2000bf05270 */
[----:B------:R-:W-:-:S03]  /*0430*/  FADD R20, R19, -2 ;  /* 0xc000000013147421 */ /* 0x000fc60000000000 */
[----:B------:R-:W-:Y:S01]  /*0440*/  FSEL R23, R16, -3, !P0 ;  /* 0xc040000010177808 */ /* 0x000fe20004000000 */
[----:B---3--:R-:W-:-:S04]  /*0450*/  FADD R21, R21, -2 ;  /* 0xc000000015157421 */ /* 0x008fc80000000000 */
[----:B----4-:R-:W-:Y:S01]  /*0460*/  FADD R23, R22, R23 ;  /* 0x0000001716177221 */ /* 0x010fe20000000000 */
[----:B------:R-:W-:-:S04]  /*0470*/  FMNMX3 R20, R20, RZ, R21, !PT ;  /* 0x000000ff14147276 */ /* 0x000fc80007800015 */
[----:B------:R-:W-:-:S05]  /*0480*/  FMNMX R23, R20, R23, !PT ;  /* 0x0000001714177209 */ /* 0x000fca0007800000 */
[----:B------:R1:W-:Y:S04]  /*0490*/  STG.E desc[UR10][R8.64], R23 ;  /* 0x0000001708007986 */ /* 0x0003e8000c10190a */
[----:B0-----:R-:W2:Y:S04]  /*04a0*/  LDG.E.U8 R19, desc[UR10][R12.64+0x2] ;  /* 0x0000020a0c137981 */ /* 0x001ea8000c1e1100 */
        /* <DEDUP_REMOVED lines=10> */
[----:B------:R-:W3:Y:S04]  /*0550*/  LDG.E.U8 R12, desc[UR10][R12.64+0x3] ;  /* 0x0000030a0c0c7981 */ /* 0x000ee8000c1e1100 */
[----:B------:R-:W4:Y:S04]  /*0560*/  LDG.E R21, desc[UR10][R10.64+0x8] ;  /* 0x0000080a0a157981 */ /* 0x000f28000c1e1900 */
[----:B------:R-:W5:Y:S01]  /*0570*/  LDG.E R22, desc[UR10][R10.64+0x4] ;  /* 0x0000040a0a167981 */ /* 0x000f62000c1e1900 */
[----:B------:R-:W-:Y:S01]  /*0580*/  FADD R20, R19, -2 ;  /* 0xc000000013147421 */ /* 0x000fe20000000000 */
[----:B------:R-:W-:-:S04]  /*0590*/  UIADD3 UR6, UPT, UPT, UR6, 0x4, URZ ;  /* 0x0000000406067890 */ /* 0x000fc8000fffe0ff */
[----:B------:R-:W-:Y:S01]  /*05a0*/  UISETP.NE.AND UP0, UPT, UR6, URZ, UPT ;  /* 0x000000ff0600728c */ /* 0x000fe2000bf05270 */
[----:B------:R-:W-:Y:S01]  /*05b0*/  VIADD R15, R15, 0x4 ;  /* 0x000000040f0f7836 */ /* 0x000fe20000000000 */
[----:B------:R-:W-:Y:S01]  /*05c0*/  IADD3 R17, PT, PT, R17, 0x4, RZ ;  /* 0x0000000411117810 */ /* 0x000fe20007ffe0ff */
[----:B------:R-:W-:Y:S01]  /*05d0*/  VIADD R14, R14, 0x4 ;  /* 0x000000040e0e7836 */ /* 0x000fe20000000000 */
[----:B------:R-:W-:Y:S01]  /*05e0*/  UIADD3 UR4, UPT, UPT, UR4, 0x4, URZ ;  /* 0x0000000404047890 */ /* 0x000fe2000fffe0ff */
[----:B---3--:R-:W-:-:S04]  /*05f0*/  ISETP.NE.AND P0, PT, R12, UR14, PT ;  /* 0x0000000e0c007c0c */ /* 0x008fc8000bf05270 */
[----:B-1----:R-:W-:Y:S01]  /*0600*/  FSEL R23, R16, -3, !P0 ;  /* 0xc040000010177808 */ /* 0x002fe20004000000 */
[----:B----4-:R-:W-:-:S04]  /*0610*/  FADD R21, R21, -2 ;  /* 0xc000000015157421 */ /* 0x010fc80000000000 */
[----:B-----5:R-:W-:Y:S01]  /*0620*/  FADD R23, R22, R23 ;  /* 0x0000001716177221 */ /* 0x020fe20000000000 */
[----:B------:R-:W-:-:S04]  /*0630*/  FMNMX3 R20, R20, RZ, R21, !PT ;  /* 0x000000ff14147276 */ /* 0x000fc80007800015 */
[----:B------:R-:W-:-:S05]  /*0640*/  FMNMX R23, R20, R23, !PT ;  /* 0x0000001714177209 */ /* 0x000fca0007800000 */
[----:B------:R2:W-:Y:S01]  /*0650*/  STG.E desc[UR10][R8.64+0x8], R23 ;  /* 0x0000081708007986 */ /* 0x0005e2000c10190a */
[----:B------:R-:W-:Y:S05]  /*0660*/  BRA.U UP0, `(.L_x_1) ;  /* 0xfffffffd001c7547 */ /* 0x000fea000b83ffff */
[----:B------:R-:W-:-:S12]  /*0670*/  UIADD3 UR4, UPT, UPT, UR4, 0x1, URZ ;  /* 0x0000000104047890 */ /* 0x000fd8000fffe0ff */
.L_x_0:
[----:B------:R-:W-:-:S09]  /*0680*/  UISETP.NE.AND UP0, UPT, UR9, URZ, UPT ;  /* 0x000000ff0900728c */ /* 0x000fd2000bf05270 */
[----:B------:R-:W-:Y:S05]  /*0690*/  BRA.U !UP0, `(.L_x_2) ;  /* 0x0000000108f07547 */ /* 0x000fea000b800000 */
[----:B------:R-:W-:Y:S02]  /*06a0*/  UISETP.NE.AND UP0, UPT, UR9, 0x1, UPT ;  /* 0x000000010900788c */ /* 0x000fe4000bf05270 */
[----:B------:R-:W-:-:S07]  /*06b0*/  ULOP3.LUT UP1, URZ, UR15, 0x1, URZ, 0xc0, !UPT ;  /* 0x000000010fff7892 */ /* 0x000fce000f82c0ff */
[----:B------:R-:W-:Y:S05]  /*06c0*/  BRA.U !UP0, `(.L_x_3) ;  /* 0x0000000108887547 */ /* 0x000fea000b800000 */
[----:B------:R-:W0:Y:S01]  /*06d0*/  LDCU.64 UR12, c[0x0][0x380] ;  /* 0x00007000ff0c77ac */ /* 0x000e220008000a00 */
[----:B------:R-:W1:Y:S01]  /*06e0*/  LDC.64 R12, c[0x0][0x388] ;  /* 0x0000e200ff0c7b82 */ /* 0x000e620000000a00 */
[----:B--2---:R-:W-:Y:S01]  /*06f0*/  IADD3 R9, PT, PT, R18, UR4, RZ ;  /* 0x0000000412097c10 */ /* 0x004fe2000fffe0ff */
[----:B------:R-:W-:Y:S01]  /*0700*/  VIADD R11, R7, UR4 ;  /* 0x00000004070b7c36 */ /* 0x000fe20008000000 */
[----:B------:R-:W-:Y:S02]  /*0710*/  IADD3 R15, PT, PT, R6, UR4, RZ ;  /* 0x00000004060f7c10 */ /* 0x000fe4000fffe0ff */
[----:B0-----:R-:W-:-:S04]  /*0720*/  IADD3 R8, P0, PT, R9, UR12, RZ ;  /* 0x0000000c09087c10 */ /* 0x001fc8000ff1e0ff */
[----:B------:R-:W-:Y:S01]  /*0730*/  LEA.HI.X.SX32 R9, R9, UR13, 0x1, P0 ;  /* 0x0000000d09097c11 */ /* 0x000fe200080f0eff */
[----:B-1----:R-:W-:-:S04]  /*0740*/  IMAD.WIDE R10, R11, 0x4, R12 ;  /* 0x000000040b0a7825 */ /* 0x002fc800078e020c */
[----:B------:R-:W2:Y:S01]  /*0750*/  LDG.E.U8 R17, desc[UR10][R8.64] ;  /* 0x0000000a08117981 */ /* 0x000ea2000c1e1100 */
[----:B------:R-:W-:-:S03]  /*0760*/  IMAD.WIDE R12, R15, 0x4, R12 ;  /* 0x000000040f0c7825 */ /* 0x000fc600078e020c */
[----:B------:R-:W3:Y:S04]  /*0770*/  LDG.E R14, desc[UR10][R10.64+-0x4] ;  /* 0xfffffc0a0a0e7981 */ /* 0x000ee8000c1e1900 */
[----:B------:R-:W4:Y:S04]  /*0780*/  LDG.E R15, desc[UR10][R12.64] ;  /* 0x0000000a0c0f7981 */ /* 0x000f28000c1e1900 */
[----:B------:R-:W5:Y:S01]  /*0790*/  LDG.E R16, desc[UR10][R12.64+-0x4] ;  /* 0xfffffc0a0c107981 */ /* 0x000f62000c1e1900 */
[----:B------:R-:W-:Y:S01]  /*07a0*/  IMAD.MOV.U32 R19, RZ, RZ, 0x40400000 ;  /* 0x40400000ff137424 */ /* 0x000fe200078e00ff */
[----:B--2---:R-:W-:-:S04]  /*07b0*/  ISETP.NE.AND P0, PT, R17, UR14, PT ;  /* 0x0000000e11007c0c */ /* 0x004fc8000bf05270 */
[----:B------:R-:W-:Y:S01]  /*07c0*/  FSEL R17, R19, -3, !P0 ;  /* 0xc040000013117808 */ /* 0x000fe20004000000 */
[----:B---3--:R-:W-:Y:S01]  /*07d0*/  FADD R14, R14, -2 ;  /* 0xc00000000e0e7421 */ /* 0x008fe20000000000 */
[----:B----4-:R-:W-:-:S03]  /*07e0*/  FADD R15, R15, -2 ;  /* 0xc00000000f0f7421 */ /* 0x010fc60000000000 */
[----:B-----5:R-:W-:Y:S02]  /*07f0*/  FADD R17, R16, R17 ;  /* 0x0000001110117221 */ /* 0x020fe40000000000 */
[----:B------:R-:W-:-:S04]  /*0800*/  FMNMX3 R14, R14, RZ, R15, !PT ;  /* 0x000000ff0e0e7276 */ /* 0x000fc8000780000f */
[----:B------:R-:W-:-:S05]  /*0810*/  FMNMX R17, R14, R17, !PT ;  /* 0x000000110e117209 */ /* 0x000fca0007800000 */
[----:B------:R0:W-:Y:S04]  /*0820*/  STG.E desc[UR10][R10.64], R17 ;  /* 0x000000110a007986 */ /* 0x0001e8000c10190a */
[----:B------:R-:W2:Y:S04]  /*0830*/  LDG.E.U8 R8, desc[UR10][R8.64+0x1] ;  /* 0x0000010a08087981 */ /* 0x000ea8000c1e1100 */
[----:B------:R-:W3:Y:S04]  /*0840*/  LDG.E R15, desc[UR10][R12.64+0x4] ;  /* 0x0000040a0c0f7981 */ /* 0x000ee8000c1e1900 */
[----:B------:R-:W4:Y:S01]  /*0850*/  LDG.E R16, desc[UR10][R12.64] ;  /* 0x0000000a0c107981 */ /* 0x000f22000c1e1900 */
[----:B------:R-:W-:Y:S01]  /*0860*/  FADD R14, R17, -2 ;  /* 0xc0000000110e7421 */ /* 0x000fe20000000000 */
[----:B------:R-:W-:Y:S01]  /*0870*/  UIADD3 UR4, UPT, UPT, UR4, 0x2, URZ ;  /* 0x0000000204047890 */ /* 0x000fe2000fffe0ff */
[----:B--2---:R-:W-:-:S04]  /*0880*/  ISETP.NE.AND P0, PT, R8, UR14, PT ;  /* 0x0000000e08007c0c */ /* 0x004fc8000bf05270 */
[----:B------:R-:W-:Y:S01]  /*0890*/  FSEL R19, R19, -3, !P0 ;  /* 0xc040000013137808 */ /* 0x000fe20004000000 */
[----:B---3--:R-:W-:-:S04]  /*08a0*/  FADD R15, R15, -2 ;  /* 0xc00000000f0f7421 */ /* 0x008fc80000000000 */
[----:B----4-:R-:W-:Y:S01]  /*08b0*/  FADD R19, R16, R19 ;  /* 0x0000001310137221 */ /* 0x010fe20000000000 */
[----:B------:R-:W-:-:S04]  /*08c0*/  FMNMX3 R14, R14, RZ, R15, !PT ;  /* 0x000000ff0e0e7276 */ /* 0x000fc8000780000f */
[----:B------:R-:W-:-:S05]  /*08d0*/  FMNMX R19, R14, R19, !PT ;  /* 0x000000130e137209 */ /* 0x000fca0007800000 */
[----:B------:R0:W-:Y:S02]  /*08e0*/  STG.E desc[UR10][R10.64+0x4], R19 ;  /* 0x000004130a007986 */ /* 0x0001e4000c10190a */
.L_x_3:
        /* <DEDUP_REMOVED lines=22> */
[----:B------:R1:W-:Y:S02]  /*0a50*/  STG.E desc[UR10][R6.64], R15 ;  /* 0x0000000f06007986 */ /* 0x0003e4000c10190a */
.L_x_2:
[----:B------:R-:W3:Y:S01]  /*0a60*/  LDCU UR6, c[0x0][0x394] ;  /* 0x00007280ff0677ac */ /* 0x000ee20008000800 */
[----:B------:R-:W-:Y:S02]  /*0a70*/  UIADD3 UR4, UPT, UPT, UR5, 0x1, URZ ;  /* 0x0000000105047890 */ /* 0x000fe4000fffe0ff */
[----:B---3--:R-:W-:-:S05]  /*0a80*/  UISETP.NE.AND UP0, UPT, UR5, UR6, UPT ;  /* 0x000000060500728c */ /* 0x008fca000bf05270 */
[----:B------:R-:W-:-:S04]  /*0a90*/  UMOV UR5, UR4 ;  /* 0x0000000400057c82 */ /* 0x000fc80008000000 */
[----:B------:R-:W-:Y:S05]  /*0aa0*/  BRA.U UP0, `(.L_x_4) ;  /* 0xfffffff500c47547 */ /* 0x000fea000b83ffff */
[----:B------:R-:W-:Y:S05]  /*0ab0*/  EXIT ;  /* 0x000000000000794d */ /* 0x000fea0003800000 */
.L_x_5:
[----:B------:R-:W-:-:S00]  /*0ac0*/  BRA `(.L_x_5) ;  /* 0xfffffffc00fc7947 */ /* 0x000fc0000383ffff */
[----:B------:R-:W-:-:S00]  /*0ad0*/  NOP ;  /* 0x0000000000007918 */ /* 0x000fc00000000000 */
        /* <DEDUP_REMOVED lines=10> */
.L_x_6:


//--------------------- .nv.shared.reserved.0     --------------------------
	.section	.nv.shared.reserved.0,"aw",@nobits
	.weak		__nv_reservedSMEM_offset_0_alias
	.size		__nv_reservedSMEM_offset_0_alias, 0, 64
	.other		__nv_reservedSMEM_offset_0_alias,@"STO_CUDA_RESERVED_SHARED STV_DEFAULT"
__nv_reservedSMEM_offset_0_alias:
	.zero		0
	.zero		64


//--------------------- .nv.constant0._Z15f_scoreSequencePcPfii --------------------------
	.section	.nv.constant0._Z15f_scoreSequencePcPfii,"a",@progbits
	.sectionflags	@""
	.align	4
.nv.constant0._Z15f_scoreSequencePcPfii:
	.zero		920


//--------------------- SYMBOLS --------------------------

	.type		.nv.reservedSmem.offset0,@object
	.size		.nv.reservedSmem.offset0,0x4
